//
// Generated by NVIDIA NVVM Compiler
//
// Compiler Build ID: CL-36424714
// Cuda compilation tools, release 13.0, V13.0.88
// Based on NVVM 20.0.0
//

.version 9.0
.target sm_100
.address_size 64

	// .globl	_Z19bitonic_sort_kernelPj13BitonicParams

.visible .entry _Z19bitonic_sort_kernelPj13BitonicParams(
	.param .u64 .ptr .align 1 _Z19bitonic_sort_kernelPj13BitonicParams_param_0,
	.param .align 4 .b8 _Z19bitonic_sort_kernelPj13BitonicParams_param_1[16]
)
{
	.reg .pred 	%p<9>;
	.reg .b32 	%r<15>;
	.reg .b64 	%rd<7>;

	ld.param.u32 	%r10, [_Z19bitonic_sort_kernelPj13BitonicParams_param_1+12];
	ld.param.u32 	%r9, [_Z19bitonic_sort_kernelPj13BitonicParams_param_1+8];
	ld.param.u32 	%r8, [_Z19bitonic_sort_kernelPj13BitonicParams_param_1+4];
	ld.param.u64 	%rd3, [_Z19bitonic_sort_kernelPj13BitonicParams_param_0];
	ld.param.u32 	%r7, [_Z19bitonic_sort_kernelPj13BitonicParams_param_1];
	mov.u32 	%r11, %ctaid.x;
	mov.u32 	%r12, %ntid.x;
	mov.u32 	%r13, %tid.x;
	mad.lo.s32 	%r3, %r11, %r12, %r13;
	setp.ge.u32 	%p1, %r3, %r7;
	@%p1 bra 	$L__BB0_4;
	xor.b32  	%r4, %r9, %r3;
	setp.le.u32 	%p2, %r4, %r3;
	@%p2 bra 	$L__BB0_4;
	cvta.to.global.u64 	%rd4, %rd3;
	mul.wide.u32 	%rd5, %r3, 4;
	add.s64 	%rd1, %rd4, %rd5;
	ld.global.u32 	%r5, [%rd1];
	mul.wide.u32 	%rd6, %r4, 4;
	add.s64 	%rd2, %rd4, %rd6;
	ld.global.u32 	%r6, [%rd2];
	and.b32  	%r14, %r8, %r3;
	setp.eq.s32 	%p3, %r14, 0;
	setp.gt.u32 	%p4, %r5, %r6;
	setp.eq.s32 	%p5, %r10, 1;
	xor.pred  	%p6, %p5, %p3;
	xor.pred  	%p7, %p6, %p4;
	not.pred 	%p8, %p7;
	@%p8 bra 	$L__BB0_4;
	st.global.u32 	[%rd1], %r6;
	st.global.u32 	[%rd2], %r5;
$L__BB0_4:
	ret;

}


// ===== COMPILED SASS (sm_100) =====

	.target	sm_100

	.elftype	@"ET_EXEC"


//--------------------- .note.nv.tkinfo           --------------------------
	.section	.note.nv.tkinfo,"",@"SHT_NOTE"
	.sectionflags	@"SHF_NOTE_NV_TKINFO"
	.tkinfo
        /*0018*/ 	.word	0x00000002
        /*0030*/ 	.string	""
        /*0030*/ 	.string	"ptxas"
        /*0030*/ 	.string	"Cuda compilation tools, release 13.0, V13.0.88"
        /*0030*/ 	.string	"Build cuda_13.0.r13.0/compiler.36424714_0"
        /*0030*/ 	.string	"-arch sm_100 -m 64 "



//--------------------- .note.nv.cuinfo           --------------------------
	.section	.note.nv.cuinfo,"",@"SHT_NOTE"
	.sectionflags	@"SHF_NOTE_NV_CUINFO"
        /*0018*/ 	.short	0x0002
        /*001a*/ 	.short	0x0064
        /*001c*/ 	.short	0x0082
	.zero		2


//--------------------- .nv.info                  --------------------------
	.section	.nv.info,"",@"SHT_CUDA_INFO"
	.align	4


	//----- nvinfo : EIATTR_REGCOUNT
	.align		4
        /*0000*/ 	.byte	0x04, 0x2f
        /*0002*/ 	.short	(.L_1 - .L_0)
	.align		4
.L_0:
        /*0004*/ 	.word	index@(_Z19bitonic_sort_kernelPj13BitonicParams)
        /*0008*/ 	.word	0x0000000c


	//----- nvinfo : EIATTR_FRAME_SIZE
	.align		4
.L_1:
        /*000c*/ 	.byte	0x04, 0x11
        /*000e*/ 	.short	(.L_3 - .L_2)
	.align		4
.L_2:
        /*0010*/ 	.word	index@(_Z19bitonic_sort_kernelPj13BitonicParams)
        /*0014*/ 	.word	0x00000000


	//----- nvinfo : EIATTR_MIN_STACK_SIZE
	.align		4
.L_3:
        /*0018*/ 	.byte	0x04, 0x12
        /*001a*/ 	.short	(.L_5 - .L_4)
	.align		4
.L_4:
        /*001c*/ 	.word	index@(_Z19bitonic_sort_kernelPj13BitonicParams)
        /*0020*/ 	.word	0x00000000
.L_5:


//--------------------- .nv.compat                --------------------------
	.section	.nv.compat,"",@"SHT_CUDA_COMPAT_INFO"
	.align	4
        /*0000*/ 	.byte	0x02, 0x09, 0x00, 0x00, 0x02, 0x02, 0x01, 0x00, 0x02, 0x05, 0x05, 0x00, 0x03, 0x07, 0x01, 0x01
        /*0010*/ 	.byte	0x02, 0x03, 0x00, 0x00, 0x02, 0x06, 0x01, 0x00, 0x04, 0x0b, 0x08, 0x00, 0x09, 0x00, 0x00, 0x00
        /*0020*/ 	.byte	0x00, 0x00, 0x00, 0x00


//--------------------- .nv.info._Z19bitonic_sort_kernelPj13BitonicParams --------------------------
	.section	.nv.info._Z19bitonic_sort_kernelPj13BitonicParams,"",@"SHT_CUDA_INFO"
	.sectionflags	@""
	.align	4


	//----- nvinfo : EIATTR_CUDA_API_VERSION
	.align		4
        /*0000*/ 	.byte	0x04, 0x37
        /*0002*/ 	.short	(.L_7 - .L_6)
.L_6:
        /*0004*/ 	.word	0x00000082


	//----- nvinfo : EIATTR_KPARAM_INFO
	.align		4
.L_7:
        /*0008*/ 	.byte	0x04, 0x17
        /*000a*/ 	.short	(.L_9 - .L_8)
.L_8:
        /*000c*/ 	.word	0x00000000
        /*0010*/ 	.short	0x0001
        /*0012*/ 	.short	0x0008
        /*0014*/ 	.byte	0x00, 0xf0, 0x41, 0x00


	//----- nvinfo : EIATTR_KPARAM_INFO
	.align		4
.L_9:
        /*0018*/ 	.byte	0x04, 0x17
        /*001a*/ 	.short	(.L_11 - .L_10)
.L_10:
        /*001c*/ 	.word	0x00000000
        /*0020*/ 	.short	0x0000
        /*0022*/ 	.short	0x0000
        /*0024*/ 	.byte	0x00, 0xf5, 0x21, 0x00


	//----- nvinfo : EIATTR_SPARSE_MMA_MASK
	.align		4
.L_11:
        /*0028*/ 	.byte	0x03, 0x50
        /*002a*/ 	.short	0x0000


	//----- nvinfo : EIATTR_MAXREG_COUNT
	.align		4
        /*002c*/ 	.byte	0x03, 0x1b
        /*002e*/ 	.short	0x00ff


	//----- nvinfo : EIATTR_MERCURY_ISA_VERSION
	.align		4
        /*0030*/ 	.byte	0x03, 0x5f
        /*0032*/ 	.short	0x0101


	//----- nvinfo : EIATTR_VRC_CTA_INIT_COUNT
	.align		4
        /*0034*/ 	.byte	0x02, 0x4a
	.zero		1
	.zero		1


	//----- nvinfo : EIATTR_EXIT_INSTR_OFFSETS
	.align		4
        /*0038*/ 	.byte	0x04, 0x1c
        /*003a*/ 	.short	(.L_13 - .L_12)


	//   ....[0]....
.L_12:
        /*003c*/ 	.word	0x00000070


	//   ....[1]....
        /*0040*/ 	.word	0x000000b0


	//   ....[2]....
        /*0044*/ 	.word	0x00000170


	//   ....[3]....
        /*0048*/ 	.word	0x000001a0


	//----- nvinfo : EIATTR_CBANK_PARAM_SIZE
	.align		4
.L_13:
        /*004c*/ 	.byte	0x03, 0x19
        /*004e*/ 	.short	0x0018


	//----- nvinfo : EIATTR_PARAM_CBANK
	.align		4
        /*0050*/ 	.byte	0x04, 0x0a
        /*0052*/ 	.short	(.L_15 - .L_14)
	.align		4
.L_14:
        /*0054*/ 	.word	index@(.nv.constant0._Z19bitonic_sort_kernelPj13BitonicParams)
        /*0058*/ 	.short	0x0380
        /*005a*/ 	.short	0x0018


	//----- nvinfo : EIATTR_SW_WAR
	.align		4
.L_15:
        /*005c*/ 	.byte	0x04, 0x36
        /*005e*/ 	.short	(.L_17 - .L_16)
.L_16:
        /*0060*/ 	.word	0x00000008
.L_17:


//--------------------- .nv.callgraph             --------------------------
	.section	.nv.callgraph,"",@"SHT_CUDA_CALLGRAPH"
	.align	4
	.sectionentsize	8
	.align		4
        /*0000*/ 	.word	0x00000000
	.align		4
        /*0004*/ 	.word	0xffffffff
	.align		4
        /*0008*/ 	.word	0x00000000
	.align		4
        /*000c*/ 	.word	0xfffffffe
	.align		4
        /*0010*/ 	.word	0x00000000
	.align		4
        /*0014*/ 	.word	0xfffffffd
	.align		4
        /*0018*/ 	.word	0x00000000
	.align		4
        /*001c*/ 	.word	0xfffffffc


//--------------------- .text._Z19bitonic_sort_kernelPj13BitonicParams --------------------------
	.section	.text._Z19bitonic_sort_kernelPj13BitonicParams,"ax",@progbits
	.align	128
        .global         _Z19bitonic_sort_kernelPj13BitonicParams
        .type           _Z19bitonic_sort_kernelPj13BitonicParams,@function
        .size           _Z19bitonic_sort_kernelPj13BitonicParams,(.L_x_1 - _Z19bitonic_sort_kernelPj13BitonicParams)
        .other          _Z19bitonic_sort_kernelPj13BitonicParams,@"STO_CUDA_ENTRY STV_DEFAULT"
_Z19bitonic_sort_kernelPj13BitonicParams:
.text._Z19bitonic_sort_kernelPj13BitonicParams:
[----:B------:R-:W-:Y:S01]  /*0000*/  LDC R1, c[0x0][0x37c] ;  /* 0x0000df00ff017b82 */ /* 0x000fe20000000800 */
[----:B------:R-:W0:Y:S07]  /*0010*/  S2R R0, SR_TID.X ;  /* 0x0000000000007919 */ /* 0x000e2e0000002100 */
[----:B------:R-:W0:Y:S01]  /*0020*/  S2UR UR4, SR_CTAID.X ;  /* 0x00000000000479c3 */ /* 0x000e220000002500 */
[----:B------:R-:W1:Y:S07]  /*0030*/  LDCU UR5, c[0x0][0x388] ;  /* 0x00007100ff0577ac */ /* 0x000e6e0008000800 */
[----:B------:R-:W0:Y:S02]  /*0040*/  LDC R7, c[0x0][0x360] ;  /* 0x0000d800ff077b82 */ /* 0x000e240000000800 */
[----:B0-----:R-:W-:-:S05]  /*0050*/  IMAD R7, R7, UR4, R0 ;  /* 0x0000000407077c24 */ /* 0x001fca000f8e0200 */
[----:B-1----:R-:W-:-:S13]  /*0060*/  ISETP.GE.U32.AND P0, PT, R7, UR5, PT ;  /* 0x0000000507007c0c */ /* 0x002fda000bf06070 */
[----:B------:R-:W-:Y:S05]  /*0070*/  @P0 EXIT ;  /* 0x000000000000094d */ /* 0x000fea0003800000 */
[----:B------:R-:W0:Y:S02]  /*0080*/  LDCU UR4, c[0x0][0x390] ;  /* 0x00007200ff0477ac */ /* 0x000e240008000800 */
[----:B0-----:R-:W-:-:S04]  /*0090*/  LOP3.LUT R0, R7, UR4, RZ, 0x3c, !PT ;  /* 0x0000000407007c12 */ /* 0x001fc8000f8e3cff */
[----:B------:R-:W-:-:S13]  /*00a0*/  ISETP.GT.U32.AND P0, PT, R0, R7, PT ;  /* 0x000000070000720c */ /* 0x000fda0003f04070 */
[----:B------:R-:W-:Y:S05]  /*00b0*/  @!P0 EXIT ;  /* 0x000000000000894d */ /* 0x000fea0003800000 */
[----:B------:R-:W0:Y:S01]  /*00c0*/  LDC.64 R4, c[0x0][0x380] ;  /* 0x0000e000ff047b82 */ /* 0x000e220000000a00 */
[----:B------:R-:W1:Y:S01]  /*00d0*/  LDCU.64 UR4, c[0x0][0x358] ;  /* 0x00006b00ff0477ac */ /* 0x000e620008000a00 */
[----:B------:R-:W2:Y:S06]  /*00e0*/  LDCU UR6, c[0x0][0x38c] ;  /* 0x00007180ff0677ac */ /* 0x000eac0008000800 */
[----:B------:R-:W3:Y:S01]  /*00f0*/  LDC R6, c[0x0][0x394] ;  /* 0x0000e500ff067b82 */ /* 0x000ee20000000800 */
[----:B0-----:R-:W-:-:S04]  /*0100*/  IMAD.WIDE.U32 R2, R7, 0x4, R4 ;  /* 0x0000000407027825 */ /* 0x001fc800078e0004 */
[----:B------:R-:W-:Y:S01]  /*0110*/  IMAD.WIDE.U32 R4, R0, 0x4, R4 ;  /* 0x0000000400047825 */ /* 0x000fe200078e0004 */
[----:B-1----:R-:W4:Y:S04]  /*0120*/  LDG.E R9, desc[UR4][R2.64] ;  /* 0x0000000402097981 */ /* 0x002f28000c1e1900 */
[----:B------:R-:W4:Y:S01]  /*0130*/  LDG.E R0, desc[UR4][R4.64] ;  /* 0x0000000404007981 */ /* 0x000f22000c1e1900 */
[----:B--2---:R-:W-:-:S04]  /*0140*/  LOP3.LUT P0, RZ, R7, UR6, RZ, 0xc0, !PT ;  /* 0x0000000607ff7c12 */ /* 0x004fc8000f80c0ff */
[----:B---3--:R-:W-:-:S04]  /*0150*/  ISETP.EQ.XOR P0, PT, R6, 0x1, !P0 ;  /* 0x000000010600780c */ /* 0x008fc80004702a70 */
[----:B----4-:R-:W-:-:S13]  /*0160*/  ISETP.GT.U32.XOR P0, PT, R9, R0, P0 ;  /* 0x000000000900720c */ /* 0x010fda0000704870 */
[----:B------:R-:W-:Y:S05]  /*0170*/  @!P0 EXIT ;  /* 0x000000000000894d */ /* 0x000fea0003800000 */
[----:B------:R-:W-:Y:S04]  /*0180*/  STG.E desc[UR4][R2.64], R0 ;  /* 0x0000000002007986 */ /* 0x000fe8000c101904 */
[----:B------:R-:W-:Y:S01]  /*0190*/  STG.E desc[UR4][R4.64], R9 ;  /* 0x0000000904007986 */ /* 0x000fe2000c101904 */
[----:B------:R-:W-:Y:S05]  /*01a0*/  EXIT ;  /* 0x000000000000794d */ /* 0x000fea0003800000 */
.L_x_0:
[----:B------:R-:W-:-:S00]  /*01b0*/  BRA `(.L_x_0) ;  /* 0xfffffffc00fc7947 */ /* 0x000fc0000383ffff */
[----:B------:R-:W-:-:S00]  /*01c0*/  NOP ;  /* 0x0000000000007918 */ /* 0x000fc00000000000 */
        /* <DEDUP_REMOVED lines=11> */
.L_x_1:


//--------------------- .nv.shared.reserved.0     --------------------------
	.section	.nv.shared.reserved.0,"aw",@nobits
	.weak		__nv_reservedSMEM_offset_0_alias
	.size		__nv_reservedSMEM_offset_0_alias, 0, 64
	.other		__nv_reservedSMEM_offset_0_alias,@"STO_CUDA_RESERVED_SHARED STV_DEFAULT"
__nv_reservedSMEM_offset_0_alias:
	.zero		0
	.zero		64


//--------------------- .nv.constant0._Z19bitonic_sort_kernelPj13BitonicParams --------------------------
	.section	.nv.constant0._Z19bitonic_sort_kernelPj13BitonicParams,"a",@progbits
	.sectionflags	@""
	.align	4
.nv.constant0._Z19bitonic_sort_kernelPj13BitonicParams:
	.zero		920


//--------------------- SYMBOLS --------------------------

	.type		.nv.reservedSmem.offset0,@object
	.size		.nv.reservedSmem.offset0,0x4
